//
// Generated by NVIDIA NVVM Compiler
//
// Compiler Build ID: CL-36424714
// Cuda compilation tools, release 13.0, V13.0.88
// Based on NVVM 20.0.0
//

.version 9.0
.target sm_100
.address_size 64

	// .globl	_Z20sum_reduction_fig6_2PfS_i
.extern .shared .align 16 .b8 partialSum[];

.visible .entry _Z20sum_reduction_fig6_2PfS_i(
	.param .u64 .ptr .align 1 _Z20sum_reduction_fig6_2PfS_i_param_0,
	.param .u64 .ptr .align 1 _Z20sum_reduction_fig6_2PfS_i_param_1,
	.param .u32 _Z20sum_reduction_fig6_2PfS_i_param_2
)
{
	.reg .pred 	%p<4>;
	.reg .b32 	%r<14>;
	.reg .b32 	%f<6>;
	.reg .b64 	%rd<7>;

	ld.param.u64 	%rd2, [_Z20sum_reduction_fig6_2PfS_i_param_0];
	ld.param.u64 	%rd1, [_Z20sum_reduction_fig6_2PfS_i_param_1];
	cvta.to.global.u64 	%rd3, %rd2;
	mov.u32 	%r1, %tid.x;
	mul.wide.u32 	%rd4, %r1, 4;
	add.s64 	%rd5, %rd3, %rd4;
	ld.global.f32 	%f1, [%rd5];
	shl.b32 	%r6, %r1, 2;
	mov.u32 	%r7, partialSum;
	add.s32 	%r2, %r7, %r6;
	st.shared.f32 	[%r2], %f1;
	mov.u32 	%r3, %ntid.x;
	setp.lt.u32 	%p1, %r3, 2;
	@%p1 bra 	$L__BB0_5;
	mov.b32 	%r13, 1;
$L__BB0_2:
	bar.sync 	0;
	shl.b32 	%r5, %r13, 1;
	add.s32 	%r9, %r5, -1;
	and.b32  	%r10, %r9, %r1;
	setp.ne.s32 	%p2, %r10, 0;
	@%p2 bra 	$L__BB0_4;
	shl.b32 	%r11, %r13, 2;
	add.s32 	%r12, %r2, %r11;
	ld.shared.f32 	%f2, [%r12];
	ld.shared.f32 	%f3, [%r2];
	add.f32 	%f4, %f2, %f3;
	st.shared.f32 	[%r2], %f4;
$L__BB0_4:
	setp.lt.u32 	%p3, %r5, %r3;
	mov.u32 	%r13, %r5;
	@%p3 bra 	$L__BB0_2;
$L__BB0_5:
	cvta.to.global.u64 	%rd6, %rd1;
	bar.sync 	0;
	ld.shared.f32 	%f5, [partialSum];
	st.global.f32 	[%rd6], %f5;
	ret;

}


// ===== COMPILED SASS (sm_100) =====

	.target	sm_100

	.elftype	@"ET_EXEC"


//--------------------- .note.nv.tkinfo           --------------------------
	.section	.note.nv.tkinfo,"",@"SHT_NOTE"
	.sectionflags	@"SHF_NOTE_NV_TKINFO"
	.tkinfo
        /*0018*/ 	.word	0x00000002
        /*0030*/ 	.string	""
        /*0030*/ 	.string	"ptxas"
        /*0030*/ 	.string	"Cuda compilation tools, release 13.0, V13.0.88"
        /*0030*/ 	.string	"Build cuda_13.0.r13.0/compiler.36424714_0"
        /*0030*/ 	.string	"-arch sm_100 -m 64 "



//--------------------- .note.nv.cuinfo           --------------------------
	.section	.note.nv.cuinfo,"",@"SHT_NOTE"
	.sectionflags	@"SHF_NOTE_NV_CUINFO"
        /*0018*/ 	.short	0x0002
        /*001a*/ 	.short	0x0064
        /*001c*/ 	.short	0x0082
	.zero		2


//--------------------- .nv.info                  --------------------------
	.section	.nv.info,"",@"SHT_CUDA_INFO"
	.align	4


	//----- nvinfo : EIATTR_REGCOUNT
	.align		4
        /*0000*/ 	.byte	0x04, 0x2f
        /*0002*/ 	.short	(.L_1 - .L_0)
	.align		4
.L_0:
        /*0004*/ 	.word	index@(_Z20sum_reduction_fig6_2PfS_i)
        /*0008*/ 	.word	0x0000000a


	//----- nvinfo : EIATTR_FRAME_SIZE
	.align		4
.L_1:
        /*000c*/ 	.byte	0x04, 0x11
        /*000e*/ 	.short	(.L_3 - .L_2)
	.align		4
.L_2:
        /*0010*/ 	.word	index@(_Z20sum_reduction_fig6_2PfS_i)
        /*0014*/ 	.word	0x00000000


	//----- nvinfo : EIATTR_MIN_STACK_SIZE
	.align		4
.L_3:
        /*0018*/ 	.byte	0x04, 0x12
        /*001a*/ 	.short	(.L_5 - .L_4)
	.align		4
.L_4:
        /*001c*/ 	.word	index@(_Z20sum_reduction_fig6_2PfS_i)
        /*0020*/ 	.word	0x00000000
.L_5:


//--------------------- .nv.compat                --------------------------
	.section	.nv.compat,"",@"SHT_CUDA_COMPAT_INFO"
	.align	4
        /*0000*/ 	.byte	0x02, 0x09, 0x00, 0x00, 0x02, 0x02, 0x01, 0x00, 0x02, 0x05, 0x05, 0x00, 0x03, 0x07, 0x01, 0x01
        /*0010*/ 	.byte	0x02, 0x03, 0x00, 0x00, 0x02, 0x06, 0x01, 0x00, 0x04, 0x0b, 0x08, 0x00, 0x09, 0x00, 0x00, 0x00
        /*0020*/ 	.byte	0x00, 0x00, 0x00, 0x00


//--------------------- .nv.info._Z20sum_reduction_fig6_2PfS_i --------------------------
	.section	.nv.info._Z20sum_reduction_fig6_2PfS_i,"",@"SHT_CUDA_INFO"
	.sectionflags	@""
	.align	4


	//----- nvinfo : EIATTR_CUDA_API_VERSION
	.align		4
        /*0000*/ 	.byte	0x04, 0x37
        /*0002*/ 	.short	(.L_7 - .L_6)
.L_6:
        /*0004*/ 	.word	0x00000082


	//----- nvinfo : EIATTR_KPARAM_INFO
	.align		4
.L_7:
        /*0008*/ 	.byte	0x04, 0x17
        /*000a*/ 	.short	(.L_9 - .L_8)
.L_8:
        /*000c*/ 	.word	0x00000000
        /*0010*/ 	.short	0x0002
        /*0012*/ 	.short	0x0010
        /*0014*/ 	.byte	0x00, 0xf0, 0x11, 0x00


	//----- nvinfo : EIATTR_KPARAM_INFO
	.align		4
.L_9:
        /*0018*/ 	.byte	0x04, 0x17
        /*001a*/ 	.short	(.L_11 - .L_10)
.L_10:
        /*001c*/ 	.word	0x00000000
        /*0020*/ 	.short	0x0001
        /*0022*/ 	.short	0x0008
        /*0024*/ 	.byte	0x00, 0xf5, 0x21, 0x00


	//----- nvinfo : EIATTR_KPARAM_INFO
	.align		4
.L_11:
        /*0028*/ 	.byte	0x04, 0x17
        /*002a*/ 	.short	(.L_13 - .L_12)
.L_12:
        /*002c*/ 	.word	0x00000000
        /*0030*/ 	.short	0x0000
        /*0032*/ 	.short	0x0000
        /*0034*/ 	.byte	0x00, 0xf5, 0x21, 0x00


	//----- nvinfo : EIATTR_SPARSE_MMA_MASK
	.align		4
.L_13:
        /*0038*/ 	.byte	0x03, 0x50
        /*003a*/ 	.short	0x0000


	//----- nvinfo : EIATTR_MAXREG_COUNT
	.align		4
        /*003c*/ 	.byte	0x03, 0x1b
        /*003e*/ 	.short	0x00ff


	//----- nvinfo : EIATTR_NUM_BARRIERS
	.align		4
        /*0040*/ 	.byte	0x02, 0x4c
        /*0042*/ 	.byte	0x01
	.zero		1


	//----- nvinfo : EIATTR_MERCURY_ISA_VERSION
	.align		4
        /*0044*/ 	.byte	0x03, 0x5f
        /*0046*/ 	.short	0x0101


	//----- nvinfo : EIATTR_VRC_CTA_INIT_COUNT
	.align		4
        /*0048*/ 	.byte	0x02, 0x4a
	.zero		1
	.zero		1


	//----- nvinfo : EIATTR_EXIT_INSTR_OFFSETS
	.align		4
        /*004c*/ 	.byte	0x04, 0x1c
        /*004e*/ 	.short	(.L_15 - .L_14)


	//   ....[0]....
.L_14:
        /*0050*/ 	.word	0x00000220


	//----- nvinfo : EIATTR_CBANK_PARAM_SIZE
	.align		4
.L_15:
        /*0054*/ 	.byte	0x03, 0x19
        /*0056*/ 	.short	0x0014


	//----- nvinfo : EIATTR_PARAM_CBANK
	.align		4
        /*0058*/ 	.byte	0x04, 0x0a
        /*005a*/ 	.short	(.L_17 - .L_16)
	.align		4
.L_16:
        /*005c*/ 	.word	index@(.nv.constant0._Z20sum_reduction_fig6_2PfS_i)
        /*0060*/ 	.short	0x0380
        /*0062*/ 	.short	0x0014


	//----- nvinfo : EIATTR_SW_WAR
	.align		4
.L_17:
        /*0064*/ 	.byte	0x04, 0x36
        /*0066*/ 	.short	(.L_19 - .L_18)
.L_18:
        /*0068*/ 	.word	0x00000008
.L_19:


//--------------------- .nv.callgraph             --------------------------
	.section	.nv.callgraph,"",@"SHT_CUDA_CALLGRAPH"
	.align	4
	.sectionentsize	8
	.align		4
        /*0000*/ 	.word	0x00000000
	.align		4
        /*0004*/ 	.word	0xffffffff
	.align		4
        /*0008*/ 	.word	0x00000000
	.align		4
        /*000c*/ 	.word	0xfffffffe
	.align		4
        /*0010*/ 	.word	0x00000000
	.align		4
        /*0014*/ 	.word	0xfffffffd
	.align		4
        /*0018*/ 	.word	0x00000000
	.align		4
        /*001c*/ 	.word	0xfffffffc


//--------------------- .text._Z20sum_reduction_fig6_2PfS_i --------------------------
	.section	.text._Z20sum_reduction_fig6_2PfS_i,"ax",@progbits
	.align	128
        .global         _Z20sum_reduction_fig6_2PfS_i
        .type           _Z20sum_reduction_fig6_2PfS_i,@function
        .size           _Z20sum_reduction_fig6_2PfS_i,(.L_x_3 - _Z20sum_reduction_fig6_2PfS_i)
        .other          _Z20sum_reduction_fig6_2PfS_i,@"STO_CUDA_ENTRY STV_DEFAULT"
_Z20sum_reduction_fig6_2PfS_i:
.text._Z20sum_reduction_fig6_2PfS_i:
[----:B------:R-:W-:Y:S01]  /*0000*/  LDC R1, c[0x0][0x37c] ;  /* 0x0000df00ff017b82 */ /* 0x000fe20000000800 */
[----:B------:R-:W0:Y:S07]  /*0010*/  S2R R7, SR_TID.X ;  /* 0x0000000000077919 */ /* 0x000e2e0000002100 */
[----:B------:R-:W0:Y:S01]  /*0020*/  LDC.64 R2, c[0x0][0x380] ;  /* 0x0000e000ff027b82 */ /* 0x000e220000000a00 */
[----:B------:R-:W1:Y:S01]  /*0030*/  LDCU.64 UR6, c[0x0][0x358] ;  /* 0x00006b00ff0677ac */ /* 0x000e620008000a00 */
[----:B0-----:R-:W-:-:S06]  /*0040*/  IMAD.WIDE.U32 R2, R7, 0x4, R2 ;  /* 0x0000000407027825 */ /* 0x001fcc00078e0002 */
[----:B-1----:R-:W2:Y:S01]  /*0050*/  LDG.E R2, desc[UR6][R2.64] ;  /* 0x0000000602027981 */ /* 0x002ea2000c1e1900 */
[----:B------:R-:W0:Y:S01]  /*0060*/  S2UR UR5, SR_CgaCtaId ;  /* 0x00000000000579c3 */ /* 0x000e220000008800 */
[----:B------:R-:W-:Y:S01]  /*0070*/  UMOV UR4, 0x400 ;  /* 0x0000040000047882 */ /* 0x000fe20000000000 */
[----:B------:R-:W1:Y:S02]  /*0080*/  LDCU UR8, c[0x0][0x360] ;  /* 0x00006c00ff0877ac */ /* 0x000e640008000800 */
[----:B-1----:R-:W-:Y:S02]  /*0090*/  UISETP.GE.U32.AND UP0, UPT, UR8, 0x2, UPT ;  /* 0x000000020800788c */ /* 0x002fe4000bf06070 */
[----:B0-----:R-:W-:-:S06]  /*00a0*/  ULEA UR4, UR5, UR4, 0x18 ;  /* 0x0000000405047291 */ /* 0x001fcc000f8ec0ff */
[----:B------:R-:W-:-:S05]  /*00b0*/  LEA R5, R7, UR4, 0x2 ;  /* 0x0000000407057c11 */ /* 0x000fca000f8e10ff */
[----:B--2---:R0:W-:Y:S01]  /*00c0*/  STS [R5], R2 ;  /* 0x0000000205007388 */ /* 0x0041e20000000800 */
[----:B------:R-:W-:Y:S05]  /*00d0*/  BRA.U !UP0, `(.L_x_0) ;  /* 0x0000000108347547 */ /* 0x000fea000b800000 */
[----:B------:R-:W-:-:S07]  /*00e0*/  IMAD.MOV.U32 R0, RZ, RZ, 0x1 ;  /* 0x00000001ff007424 */ /* 0x000fce00078e00ff */
.L_x_1:
[----:B------:R-:W-:Y:S01]  /*00f0*/  SHF.L.U32 R6, R0, 0x1, RZ ;  /* 0x0000000100067819 */ /* 0x000fe200000006ff */
[----:B------:R-:W-:Y:S04]  /*0100*/  BAR.SYNC.DEFER_BLOCKING 0x0 ;  /* 0x0000000000007b1d */ /* 0x000fe80000010000 */
[----:B0-----:R-:W-:-:S05]  /*0110*/  VIADD R2, R6, 0xffffffff ;  /* 0xffffffff06027836 */ /* 0x001fca0000000000 */
[----:B------:R-:W-:-:S13]  /*0120*/  LOP3.LUT P0, RZ, R2, R7, RZ, 0xc0, !PT ;  /* 0x0000000702ff7212 */ /* 0x000fda000780c0ff */
[----:B------:R-:W-:Y:S01]  /*0130*/  @!P0 LEA R2, R0, R5, 0x2 ;  /* 0x0000000500028211 */ /* 0x000fe200078e10ff */
[----:B------:R-:W-:Y:S01]  /*0140*/  IMAD.MOV.U32 R0, RZ, RZ, R6 ;  /* 0x000000ffff007224 */ /* 0x000fe200078e0006 */
[----:B------:R-:W-:Y:S04]  /*0150*/  @!P0 LDS R3, [R5] ;  /* 0x0000000005038984 */ /* 0x000fe80000000800 */
[----:B------:R-:W0:Y:S02]  /*0160*/  @!P0 LDS R2, [R2] ;  /* 0x0000000002028984 */ /* 0x000e240000000800 */
[----:B0-----:R-:W-:-:S05]  /*0170*/  @!P0 FADD R4, R2, R3 ;  /* 0x0000000302048221 */ /* 0x001fca0000000000 */
[----:B------:R1:W-:Y:S01]  /*0180*/  @!P0 STS [R5], R4 ;  /* 0x0000000405008388 */ /* 0x0003e20000000800 */
[----:B------:R-:W-:-:S13]  /*0190*/  ISETP.GE.U32.AND P0, PT, R6, UR8, PT ;  /* 0x0000000806007c0c */ /* 0x000fda000bf06070 */
[----:B-1----:R-:W-:Y:S05]  /*01a0*/  @!P0 BRA `(.L_x_1) ;  /* 0xfffffffc00d08947 */ /* 0x002fea000383ffff */
.L_x_0:
[----:B------:R-:W1:Y:S08]  /*01b0*/  S2UR UR5, SR_CgaCtaId ;  /* 0x00000000000579c3 */ /* 0x000e700000008800 */
[----:B------:R-:W-:Y:S06]  /*01c0*/  BAR.SYNC.DEFER_BLOCKING 0x0 ;  /* 0x0000000000007b1d */ /* 0x000fec0000010000 */
[----:B------:R-:W-:-:S02]  /*01d0*/  UMOV UR4, 0x400 ;  /* 0x0000040000047882 */ /* 0x000fc40000000000 */
[----:B0-----:R-:W0:Y:S01]  /*01e0*/  LDC.64 R2, c[0x0][0x388] ;  /* 0x0000e200ff027b82 */ /* 0x001e220000000a00 */
[----:B-1----:R-:W-:-:S09]  /*01f0*/  ULEA UR4, UR5, UR4, 0x18 ;  /* 0x0000000405047291 */ /* 0x002fd2000f8ec0ff */
[----:B------:R-:W0:Y:S04]  /*0200*/  LDS R5, [UR4] ;  /* 0x00000004ff057984 */ /* 0x000e280008000800 */
[----:B0-----:R-:W-:Y:S01]  /*0210*/  STG.E desc[UR6][R2.64], R5 ;  /* 0x0000000502007986 */ /* 0x001fe2000c101906 */
[----:B------:R-:W-:Y:S05]  /*0220*/  EXIT ;  /* 0x000000000000794d */ /* 0x000fea0003800000 */
.L_x_2:
[----:B------:R-:W-:-:S00]  /*0230*/  BRA `(.L_x_2) ;  /* 0xfffffffc00fc7947 */ /* 0x000fc0000383ffff */
[----:B------:R-:W-:-:S00]  /*0240*/  NOP ;  /* 0x0000000000007918 */ /* 0x000fc00000000000 */
        /* <DEDUP_REMOVED lines=11> */
.L_x_3:


//--------------------- .nv.shared._Z20sum_reduction_fig6_2PfS_i --------------------------
	.section	.nv.shared._Z20sum_reduction_fig6_2PfS_i,"aw",@nobits
	.sectionflags	@""
	.align	16
	.zero		1024


//--------------------- .nv.shared.reserved.0     --------------------------
	.section	.nv.shared.reserved.0,"aw",@nobits
	.weak		__nv_reservedSMEM_offset_0_alias
	.size		__nv_reservedSMEM_offset_0_alias, 0, 64
	.other		__nv_reservedSMEM_offset_0_alias,@"STO_CUDA_RESERVED_SHARED STV_DEFAULT"
__nv_reservedSMEM_offset_0_alias:
	.zero		0
	.zero		64


//--------------------- .nv.constant0._Z20sum_reduction_fig6_2PfS_i --------------------------
	.section	.nv.constant0._Z20sum_reduction_fig6_2PfS_i,"a",@progbits
	.sectionflags	@""
	.align	4
.nv.constant0._Z20sum_reduction_fig6_2PfS_i:
	.zero		916


//--------------------- SYMBOLS --------------------------

	.type		.nv.reservedSmem.offset0,@object
	.size		.nv.reservedSmem.offset0,0x4
	.type		.nv.reservedSmem.cap,@object
	.size		.nv.reservedSmem.cap,0x4
